//
// Generated by NVIDIA NVVM Compiler
//
// Compiler Build ID: CL-36424714
// Cuda compilation tools, release 13.0, V13.0.88
// Based on NVVM 20.0.0
//

.version 9.0
.target sm_100
.address_size 64

	// .globl	_Z17matmul_row_kernelPfS_S_i

.visible .entry _Z17matmul_row_kernelPfS_S_i(
	.param .u64 .ptr .align 1 _Z17matmul_row_kernelPfS_S_i_param_0,
	.param .u64 .ptr .align 1 _Z17matmul_row_kernelPfS_S_i_param_1,
	.param .u64 .ptr .align 1 _Z17matmul_row_kernelPfS_S_i_param_2,
	.param .u32 _Z17matmul_row_kernelPfS_S_i_param_3
)
{
	.reg .pred 	%p<13>;
	.reg .b32 	%r<80>;
	.reg .b32 	%f<67>;
	.reg .b64 	%rd<48>;

	ld.param.u64 	%rd4, [_Z17matmul_row_kernelPfS_S_i_param_0];
	ld.param.u64 	%rd5, [_Z17matmul_row_kernelPfS_S_i_param_1];
	ld.param.u32 	%r44, [_Z17matmul_row_kernelPfS_S_i_param_3];
	cvta.to.global.u64 	%rd1, %rd5;
	cvta.to.global.u64 	%rd2, %rd4;
	mov.u32 	%r45, %tid.x;
	mov.u32 	%r46, %ctaid.x;
	mov.u32 	%r47, %ntid.x;
	mad.lo.s32 	%r1, %r46, %r47, %r45;
	setp.ge.s32 	%p1, %r1, %r44;
	setp.lt.s32 	%p2, %r44, 1;
	or.pred  	%p3, %p1, %p2;
	@%p3 bra 	$L__BB0_14;
	mul.lo.s32 	%r2, %r44, %r1;
	add.s32 	%r3, %r44, -1;
	and.b32  	%r4, %r44, 7;
	and.b32  	%r5, %r44, 2147483640;
	neg.s32 	%r6, %r5;
	shl.b32 	%r7, %r44, 3;
	mul.lo.s32 	%r8, %r44, 3;
	mul.lo.s32 	%r9, %r44, 7;
	mov.b32 	%r66, 0;
$L__BB0_2:
	setp.lt.u32 	%p4, %r3, 7;
	mov.f32 	%f66, 0f00000000;
	mov.b32 	%r78, 0;
	@%p4 bra 	$L__BB0_5;
	add.s32 	%r75, %r44, %r66;
	shl.b32 	%r50, %r44, 1;
	add.s32 	%r74, %r50, %r66;
	add.s32 	%r73, %r8, %r66;
	shl.b32 	%r51, %r44, 2;
	add.s32 	%r72, %r51, %r66;
	mad.lo.s32 	%r71, %r44, 5, %r66;
	mad.lo.s32 	%r70, %r44, 6, %r66;
	add.s32 	%r69, %r9, %r66;
	mov.f32 	%f66, 0f00000000;
	mov.u32 	%r67, %r2;
	mov.u32 	%r68, %r66;
	mov.u32 	%r76, %r6;
$L__BB0_4:
	.pragma "nounroll";
	mul.wide.s32 	%rd6, %r67, 4;
	add.s64 	%rd7, %rd2, %rd6;
	ld.global.f32 	%f16, [%rd7];
	mul.wide.u32 	%rd8, %r68, 4;
	add.s64 	%rd9, %rd1, %rd8;
	ld.global.f32 	%f17, [%rd9];
	fma.rn.f32 	%f18, %f16, %f17, %f66;
	ld.global.f32 	%f19, [%rd7+4];
	mul.wide.u32 	%rd10, %r75, 4;
	add.s64 	%rd11, %rd1, %rd10;
	ld.global.f32 	%f20, [%rd11];
	fma.rn.f32 	%f21, %f19, %f20, %f18;
	ld.global.f32 	%f22, [%rd7+8];
	mul.wide.u32 	%rd12, %r74, 4;
	add.s64 	%rd13, %rd1, %rd12;
	ld.global.f32 	%f23, [%rd13];
	fma.rn.f32 	%f24, %f22, %f23, %f21;
	ld.global.f32 	%f25, [%rd7+12];
	mul.wide.u32 	%rd14, %r73, 4;
	add.s64 	%rd15, %rd1, %rd14;
	ld.global.f32 	%f26, [%rd15];
	fma.rn.f32 	%f27, %f25, %f26, %f24;
	ld.global.f32 	%f28, [%rd7+16];
	mul.wide.u32 	%rd16, %r72, 4;
	add.s64 	%rd17, %rd1, %rd16;
	ld.global.f32 	%f29, [%rd17];
	fma.rn.f32 	%f30, %f28, %f29, %f27;
	ld.global.f32 	%f31, [%rd7+20];
	mul.wide.u32 	%rd18, %r71, 4;
	add.s64 	%rd19, %rd1, %rd18;
	ld.global.f32 	%f32, [%rd19];
	fma.rn.f32 	%f33, %f31, %f32, %f30;
	ld.global.f32 	%f34, [%rd7+24];
	mul.wide.u32 	%rd20, %r70, 4;
	add.s64 	%rd21, %rd1, %rd20;
	ld.global.f32 	%f35, [%rd21];
	fma.rn.f32 	%f36, %f34, %f35, %f33;
	ld.global.f32 	%f37, [%rd7+28];
	mul.wide.u32 	%rd22, %r69, 4;
	add.s64 	%rd23, %rd1, %rd22;
	ld.global.f32 	%f38, [%rd23];
	fma.rn.f32 	%f66, %f37, %f38, %f36;
	add.s32 	%r76, %r76, 8;
	add.s32 	%r75, %r75, %r7;
	add.s32 	%r74, %r74, %r7;
	add.s32 	%r73, %r73, %r7;
	add.s32 	%r72, %r72, %r7;
	add.s32 	%r71, %r71, %r7;
	add.s32 	%r70, %r70, %r7;
	add.s32 	%r69, %r69, %r7;
	add.s32 	%r68, %r68, %r7;
	add.s32 	%r67, %r67, 8;
	setp.ne.s32 	%p5, %r76, 0;
	mov.u32 	%r78, %r5;
	@%p5 bra 	$L__BB0_4;
$L__BB0_5:
	setp.eq.s32 	%p6, %r4, 0;
	@%p6 bra 	$L__BB0_13;
	add.s32 	%r52, %r4, -1;
	setp.lt.u32 	%p7, %r52, 3;
	@%p7 bra 	$L__BB0_8;
	add.s32 	%r53, %r78, %r2;
	mul.wide.s32 	%rd24, %r53, 4;
	add.s64 	%rd25, %rd2, %rd24;
	ld.global.f32 	%f40, [%rd25];
	mad.lo.s32 	%r54, %r78, %r44, %r66;
	mul.wide.u32 	%rd26, %r54, 4;
	add.s64 	%rd27, %rd1, %rd26;
	ld.global.f32 	%f41, [%rd27];
	fma.rn.f32 	%f42, %f40, %f41, %f66;
	ld.global.f32 	%f43, [%rd25+4];
	add.s32 	%r55, %r54, %r44;
	mul.wide.u32 	%rd28, %r55, 4;
	add.s64 	%rd29, %rd1, %rd28;
	ld.global.f32 	%f44, [%rd29];
	fma.rn.f32 	%f45, %f43, %f44, %f42;
	ld.global.f32 	%f46, [%rd25+8];
	add.s32 	%r56, %r55, %r44;
	mul.wide.u32 	%rd30, %r56, 4;
	add.s64 	%rd31, %rd1, %rd30;
	ld.global.f32 	%f47, [%rd31];
	fma.rn.f32 	%f48, %f46, %f47, %f45;
	ld.global.f32 	%f49, [%rd25+12];
	add.s32 	%r57, %r56, %r44;
	mul.wide.u32 	%rd32, %r57, 4;
	add.s64 	%rd33, %rd1, %rd32;
	ld.global.f32 	%f50, [%rd33];
	fma.rn.f32 	%f66, %f49, %f50, %f48;
	add.s32 	%r78, %r78, 4;
$L__BB0_8:
	and.b32  	%r58, %r44, 3;
	setp.eq.s32 	%p8, %r58, 0;
	@%p8 bra 	$L__BB0_13;
	setp.eq.s32 	%p9, %r58, 1;
	@%p9 bra 	$L__BB0_11;
	add.s32 	%r59, %r78, %r2;
	mul.wide.s32 	%rd34, %r59, 4;
	add.s64 	%rd35, %rd2, %rd34;
	ld.global.f32 	%f52, [%rd35];
	mad.lo.s32 	%r60, %r78, %r44, %r66;
	mul.wide.u32 	%rd36, %r60, 4;
	add.s64 	%rd37, %rd1, %rd36;
	ld.global.f32 	%f53, [%rd37];
	fma.rn.f32 	%f54, %f52, %f53, %f66;
	ld.global.f32 	%f55, [%rd35+4];
	add.s32 	%r61, %r60, %r44;
	mul.wide.u32 	%rd38, %r61, 4;
	add.s64 	%rd39, %rd1, %rd38;
	ld.global.f32 	%f56, [%rd39];
	fma.rn.f32 	%f66, %f55, %f56, %f54;
	add.s32 	%r78, %r78, 2;
$L__BB0_11:
	and.b32  	%r62, %r44, 1;
	setp.eq.b32 	%p10, %r62, 1;
	not.pred 	%p11, %p10;
	@%p11 bra 	$L__BB0_13;
	add.s32 	%r63, %r78, %r2;
	mul.wide.s32 	%rd40, %r63, 4;
	add.s64 	%rd41, %rd2, %rd40;
	ld.global.f32 	%f57, [%rd41];
	mad.lo.s32 	%r64, %r78, %r44, %r66;
	mul.wide.u32 	%rd42, %r64, 4;
	add.s64 	%rd43, %rd1, %rd42;
	ld.global.f32 	%f58, [%rd43];
	fma.rn.f32 	%f66, %f57, %f58, %f66;
$L__BB0_13:
	ld.param.u64 	%rd47, [_Z17matmul_row_kernelPfS_S_i_param_2];
	add.s32 	%r65, %r66, %r2;
	cvta.to.global.u64 	%rd44, %rd47;
	mul.wide.s32 	%rd45, %r65, 4;
	add.s64 	%rd46, %rd44, %rd45;
	st.global.f32 	[%rd46], %f66;
	add.s32 	%r66, %r66, 1;
	setp.ne.s32 	%p12, %r66, %r44;
	@%p12 bra 	$L__BB0_2;
$L__BB0_14:
	ret;

}
	// .globl	_Z20matmul_column_kernelPfS_S_i
.visible .entry _Z20matmul_column_kernelPfS_S_i(
	.param .u64 .ptr .align 1 _Z20matmul_column_kernelPfS_S_i_param_0,
	.param .u64 .ptr .align 1 _Z20matmul_column_kernelPfS_S_i_param_1,
	.param .u64 .ptr .align 1 _Z20matmul_column_kernelPfS_S_i_param_2,
	.param .u32 _Z20matmul_column_kernelPfS_S_i_param_3
)
{
	.reg .pred 	%p<12>;
	.reg .b32 	%r<44>;
	.reg .b32 	%f<67>;
	.reg .b64 	%rd<49>;

	ld.param.u64 	%rd5, [_Z20matmul_column_kernelPfS_S_i_param_0];
	ld.param.u64 	%rd6, [_Z20matmul_column_kernelPfS_S_i_param_1];
	ld.param.u64 	%rd4, [_Z20matmul_column_kernelPfS_S_i_param_2];
	ld.param.u32 	%r24, [_Z20matmul_column_kernelPfS_S_i_param_3];
	cvta.to.global.u64 	%rd1, %rd6;
	cvta.to.global.u64 	%rd2, %rd5;
	mov.u32 	%r25, %tid.x;
	mov.u32 	%r26, %ctaid.x;
	mov.u32 	%r27, %ntid.x;
	mad.lo.s32 	%r1, %r26, %r27, %r25;
	setp.ge.s32 	%p1, %r1, %r24;
	setp.lt.s32 	%p2, %r24, 1;
	or.pred  	%p3, %p1, %p2;
	@%p3 bra 	$L__BB1_14;
	add.s32 	%r2, %r24, -1;
	and.b32  	%r3, %r24, 7;
	add.s32 	%r4, %r3, -1;
	and.b32  	%r5, %r24, 3;
	and.b32  	%r6, %r24, 2147483640;
	and.b32  	%r7, %r24, 1;
	neg.s32 	%r8, %r6;
	shl.b32 	%r9, %r24, 3;
	cvta.to.global.u64 	%rd3, %rd4;
	mov.b32 	%r37, 0;
	mul.wide.u32 	%rd41, %r24, 4;
$L__BB1_2:
	setp.lt.u32 	%p4, %r2, 7;
	mul.lo.s32 	%r11, %r37, %r24;
	mov.f32 	%f66, 0f00000000;
	mov.b32 	%r42, 0;
	@%p4 bra 	$L__BB1_5;
	mov.f32 	%f66, 0f00000000;
	mov.u32 	%r38, %r11;
	mov.u32 	%r39, %r1;
	mov.u32 	%r40, %r8;
$L__BB1_4:
	.pragma "nounroll";
	mul.wide.u32 	%rd7, %r38, 4;
	add.s64 	%rd8, %rd2, %rd7;
	ld.global.f32 	%f16, [%rd8];
	mul.wide.s32 	%rd9, %r39, 4;
	add.s64 	%rd10, %rd1, %rd9;
	ld.global.f32 	%f17, [%rd10];
	fma.rn.f32 	%f18, %f16, %f17, %f66;
	ld.global.f32 	%f19, [%rd8+4];
	mul.wide.u32 	%rd11, %r24, 4;
	add.s64 	%rd12, %rd10, %rd11;
	ld.global.f32 	%f20, [%rd12];
	fma.rn.f32 	%f21, %f19, %f20, %f18;
	ld.global.f32 	%f22, [%rd8+8];
	add.s64 	%rd13, %rd12, %rd11;
	ld.global.f32 	%f23, [%rd13];
	fma.rn.f32 	%f24, %f22, %f23, %f21;
	ld.global.f32 	%f25, [%rd8+12];
	add.s64 	%rd14, %rd13, %rd11;
	ld.global.f32 	%f26, [%rd14];
	fma.rn.f32 	%f27, %f25, %f26, %f24;
	ld.global.f32 	%f28, [%rd8+16];
	add.s64 	%rd15, %rd14, %rd11;
	ld.global.f32 	%f29, [%rd15];
	fma.rn.f32 	%f30, %f28, %f29, %f27;
	ld.global.f32 	%f31, [%rd8+20];
	add.s64 	%rd16, %rd15, %rd11;
	ld.global.f32 	%f32, [%rd16];
	fma.rn.f32 	%f33, %f31, %f32, %f30;
	ld.global.f32 	%f34, [%rd8+24];
	add.s64 	%rd17, %rd16, %rd11;
	ld.global.f32 	%f35, [%rd17];
	fma.rn.f32 	%f36, %f34, %f35, %f33;
	ld.global.f32 	%f37, [%rd8+28];
	add.s64 	%rd18, %rd17, %rd11;
	ld.global.f32 	%f38, [%rd18];
	fma.rn.f32 	%f66, %f37, %f38, %f36;
	add.s32 	%r40, %r40, 8;
	add.s32 	%r39, %r39, %r9;
	add.s32 	%r38, %r38, 8;
	setp.ne.s32 	%p5, %r40, 0;
	mov.u32 	%r42, %r6;
	@%p5 bra 	$L__BB1_4;
$L__BB1_5:
	setp.eq.s32 	%p6, %r3, 0;
	@%p6 bra 	$L__BB1_13;
	setp.lt.u32 	%p7, %r4, 3;
	@%p7 bra 	$L__BB1_8;
	add.s32 	%r30, %r42, %r11;
	mul.wide.u32 	%rd19, %r30, 4;
	add.s64 	%rd20, %rd2, %rd19;
	ld.global.f32 	%f40, [%rd20];
	mad.lo.s32 	%r31, %r42, %r24, %r1;
	mul.wide.s32 	%rd21, %r31, 4;
	add.s64 	%rd22, %rd1, %rd21;
	ld.global.f32 	%f41, [%rd22];
	fma.rn.f32 	%f42, %f40, %f41, %f66;
	cvt.u64.u32 	%rd23, %r11;
	cvt.u64.u32 	%rd24, %r42;
	add.s64 	%rd25, %rd24, %rd23;
	shl.b64 	%rd26, %rd25, 2;
	add.s64 	%rd27, %rd2, %rd26;
	ld.global.f32 	%f43, [%rd27+4];
	add.s64 	%rd29, %rd22, %rd41;
	ld.global.f32 	%f44, [%rd29];
	fma.rn.f32 	%f45, %f43, %f44, %f42;
	ld.global.f32 	%f46, [%rd27+8];
	add.s64 	%rd30, %rd29, %rd41;
	ld.global.f32 	%f47, [%rd30];
	fma.rn.f32 	%f48, %f46, %f47, %f45;
	ld.global.f32 	%f49, [%rd27+12];
	add.s64 	%rd31, %rd30, %rd41;
	ld.global.f32 	%f50, [%rd31];
	fma.rn.f32 	%f66, %f49, %f50, %f48;
	add.s32 	%r42, %r42, 4;
$L__BB1_8:
	setp.eq.s32 	%p8, %r5, 0;
	@%p8 bra 	$L__BB1_13;
	setp.eq.s32 	%p9, %r5, 1;
	@%p9 bra 	$L__BB1_11;
	add.s32 	%r32, %r42, %r11;
	mul.wide.u32 	%rd32, %r32, 4;
	add.s64 	%rd33, %rd2, %rd32;
	ld.global.f32 	%f52, [%rd33];
	mad.lo.s32 	%r33, %r42, %r24, %r1;
	mul.wide.s32 	%rd34, %r33, 4;
	add.s64 	%rd35, %rd1, %rd34;
	ld.global.f32 	%f53, [%rd35];
	fma.rn.f32 	%f54, %f52, %f53, %f66;
	cvt.u64.u32 	%rd36, %r11;
	cvt.u64.u32 	%rd37, %r42;
	add.s64 	%rd38, %rd37, %rd36;
	shl.b64 	%rd39, %rd38, 2;
	add.s64 	%rd40, %rd2, %rd39;
	ld.global.f32 	%f55, [%rd40+4];
	add.s64 	%rd42, %rd35, %rd41;
	ld.global.f32 	%f56, [%rd42];
	fma.rn.f32 	%f66, %f55, %f56, %f54;
	add.s32 	%r42, %r42, 2;
$L__BB1_11:
	setp.eq.s32 	%p10, %r7, 0;
	@%p10 bra 	$L__BB1_13;
	add.s32 	%r34, %r42, %r11;
	mul.wide.u32 	%rd43, %r34, 4;
	add.s64 	%rd44, %rd2, %rd43;
	ld.global.f32 	%f57, [%rd44];
	mad.lo.s32 	%r35, %r42, %r24, %r1;
	mul.wide.s32 	%rd45, %r35, 4;
	add.s64 	%rd46, %rd1, %rd45;
	ld.global.f32 	%f58, [%rd46];
	fma.rn.f32 	%f66, %f57, %f58, %f66;
$L__BB1_13:
	add.s32 	%r36, %r11, %r1;
	mul.wide.s32 	%rd47, %r36, 4;
	add.s64 	%rd48, %rd3, %rd47;
	st.global.f32 	[%rd48], %f66;
	add.s32 	%r37, %r37, 1;
	setp.ne.s32 	%p11, %r37, %r24;
	@%p11 bra 	$L__BB1_2;
$L__BB1_14:
	ret;

}


// ===== COMPILED SASS (sm_100) =====

	.target	sm_100

	.elftype	@"ET_EXEC"


//--------------------- .note.nv.tkinfo           --------------------------
	.section	.note.nv.tkinfo,"",@"SHT_NOTE"
	.sectionflags	@"SHF_NOTE_NV_TKINFO"
	.tkinfo
        /*0018*/ 	.word	0x00000002
        /*0030*/ 	.string	""
        /*0030*/ 	.string	"ptxas"
        /*0030*/ 	.string	"Cuda compilation tools, release 13.0, V13.0.88"
        /*0030*/ 	.string	"Build cuda_13.0.r13.0/compiler.36424714_0"
        /*0030*/ 	.string	"-arch sm_100 -m 64 "



//--------------------- .note.nv.cuinfo           --------------------------
	.section	.note.nv.cuinfo,"",@"SHT_NOTE"
	.sectionflags	@"SHF_NOTE_NV_CUINFO"
        /*0018*/ 	.short	0x0002
        /*001a*/ 	.short	0x0064
        /*001c*/ 	.short	0x0082
	.zero		2


//--------------------- .nv.info                  --------------------------
	.section	.nv.info,"",@"SHT_CUDA_INFO"
	.align	4


	//----- nvinfo : EIATTR_REGCOUNT
	.align		4
        /*0000*/ 	.byte	0x04, 0x2f
        /*0002*/ 	.short	(.L_1 - .L_0)
	.align		4
.L_0:
        /*0004*/ 	.word	index@(_Z17matmul_row_kernelPfS_S_i)
        /*0008*/ 	.word	0x00000020


	//----- nvinfo : EIATTR_FRAME_SIZE
	.align		4
.L_1:
        /*000c*/ 	.byte	0x04, 0x11
        /*000e*/ 	.short	(.L_3 - .L_2)
	.align		4
.L_2:
        /*0010*/ 	.word	index@(_Z17matmul_row_kernelPfS_S_i)
        /*0014*/ 	.word	0x00000000


	//----- nvinfo : EIATTR_REGCOUNT
	.align		4
.L_3:
        /*0018*/ 	.byte	0x04, 0x2f
        /*001a*/ 	.short	(.L_5 - .L_4)
	.align		4
.L_4:
        /*001c*/ 	.word	index@(_Z20matmul_column_kernelPfS_S_i)
        /*0020*/ 	.word	0x00000020


	//----- nvinfo : EIATTR_FRAME_SIZE
	.align		4
.L_5:
        /*0024*/ 	.byte	0x04, 0x11
        /*0026*/ 	.short	(.L_7 - .L_6)
	.align		4
.L_6:
        /*0028*/ 	.word	index@(_Z20matmul_column_kernelPfS_S_i)
        /*002c*/ 	.word	0x00000000


	//----- nvinfo : EIATTR_MIN_STACK_SIZE
	.align		4
.L_7:
        /*0030*/ 	.byte	0x04, 0x12
        /*0032*/ 	.short	(.L_9 - .L_8)
	.align		4
.L_8:
        /*0034*/ 	.word	index@(_Z20matmul_column_kernelPfS_S_i)
        /*0038*/ 	.word	0x00000000


	//----- nvinfo : EIATTR_MIN_STACK_SIZE
	.align		4
.L_9:
        /*003c*/ 	.byte	0x04, 0x12
        /*003e*/ 	.short	(.L_11 - .L_10)
	.align		4
.L_10:
        /*0040*/ 	.word	index@(_Z17matmul_row_kernelPfS_S_i)
        /*0044*/ 	.word	0x00000000
.L_11:


//--------------------- .nv.compat                --------------------------
	.section	.nv.compat,"",@"SHT_CUDA_COMPAT_INFO"
	.align	4
        /*0000*/ 	.byte	0x02, 0x09, 0x00, 0x00, 0x02, 0x02, 0x01, 0x00, 0x02, 0x05, 0x05, 0x00, 0x03, 0x07, 0x01, 0x01
        /*0010*/ 	.byte	0x02, 0x03, 0x00, 0x00, 0x02, 0x06, 0x01, 0x00, 0x04, 0x0b, 0x08, 0x00, 0x09, 0x00, 0x00, 0x00
        /*0020*/ 	.byte	0x00, 0x00, 0x00, 0x00


//--------------------- .nv.info._Z20matmul_column_kernelPfS_S_i --------------------------
	.section	.nv.info._Z20matmul_column_kernelPfS_S_i,"",@"SHT_CUDA_INFO"
	.sectionflags	@""
	.align	4


	//----- nvinfo : EIATTR_CUDA_API_VERSION
	.align		4
        /*0000*/ 	.byte	0x04, 0x37
        /*0002*/ 	.short	(.L_13 - .L_12)
.L_12:
        /*0004*/ 	.word	0x00000082


	//----- nvinfo : EIATTR_KPARAM_INFO
	.align		4
.L_13:
        /*0008*/ 	.byte	0x04, 0x17
        /*000a*/ 	.short	(.L_15 - .L_14)
.L_14:
        /*000c*/ 	.word	0x00000000
        /*0010*/ 	.short	0x0003
        /*0012*/ 	.short	0x0018
        /*0014*/ 	.byte	0x00, 0xf0, 0x11, 0x00


	//----- nvinfo : EIATTR_KPARAM_INFO
	.align		4
.L_15:
        /*0018*/ 	.byte	0x04, 0x17
        /*001a*/ 	.short	(.L_17 - .L_16)
.L_16:
        /*001c*/ 	.word	0x00000000
        /*0020*/ 	.short	0x0002
        /*0022*/ 	.short	0x0010
        /*0024*/ 	.byte	0x00, 0xf5, 0x21, 0x00


	//----- nvinfo : EIATTR_KPARAM_INFO
	.align		4
.L_17:
        /*0028*/ 	.byte	0x04, 0x17
        /*002a*/ 	.short	(.L_19 - .L_18)
.L_18:
        /*002c*/ 	.word	0x00000000
        /*0030*/ 	.short	0x0001
        /*0032*/ 	.short	0x0008
        /*0034*/ 	.byte	0x00, 0xf5, 0x21, 0x00


	//----- nvinfo : EIATTR_KPARAM_INFO
	.align		4
.L_19:
        /*0038*/ 	.byte	0x04, 0x17
        /*003a*/ 	.short	(.L_21 - .L_20)
.L_20:
        /*003c*/ 	.word	0x00000000
        /*0040*/ 	.short	0x0000
        /*0042*/ 	.short	0x0000
        /*0044*/ 	.byte	0x00, 0xf5, 0x21, 0x00


	//----- nvinfo : EIATTR_SPARSE_MMA_MASK
	.align		4
.L_21:
        /*0048*/ 	.byte	0x03, 0x50
        /*004a*/ 	.short	0x0000


	//----- nvinfo : EIATTR_MAXREG_COUNT
	.align		4
        /*004c*/ 	.byte	0x03, 0x1b
        /*004e*/ 	.short	0x00ff


	//----- nvinfo : EIATTR_MERCURY_ISA_VERSION
	.align		4
        /*0050*/ 	.byte	0x03, 0x5f
        /*0052*/ 	.short	0x0101


	//----- nvinfo : EIATTR_VRC_CTA_INIT_COUNT
	.align		4
        /*0054*/ 	.byte	0x02, 0x4a
	.zero		1
	.zero		1


	//----- nvinfo : EIATTR_EXIT_INSTR_OFFSETS
	.align		4
        /*0058*/ 	.byte	0x04, 0x1c
        /*005a*/ 	.short	(.L_23 - .L_22)


	//   ....[0]....
.L_22:
        /*005c*/ 	.word	0x00000080


	//   ....[1]....
        /*0060*/ 	.word	0x000008a0


	//----- nvinfo : EIATTR_CBANK_PARAM_SIZE
	.align		4
.L_23:
        /*0064*/ 	.byte	0x03, 0x19
        /*0066*/ 	.short	0x001c


	//----- nvinfo : EIATTR_PARAM_CBANK
	.align		4
        /*0068*/ 	.byte	0x04, 0x0a
        /*006a*/ 	.short	(.L_25 - .L_24)
	.align		4
.L_24:
        /*006c*/ 	.word	index@(.nv.constant0._Z20matmul_column_kernelPfS_S_i)
        /*0070*/ 	.short	0x0380
        /*0072*/ 	.short	0x001c


	//----- nvinfo : EIATTR_SW_WAR
	.align		4
.L_25:
        /*0074*/ 	.byte	0x04, 0x36
        /*0076*/ 	.short	(.L_27 - .L_26)
.L_26:
        /*0078*/ 	.word	0x00000008
.L_27:


//--------------------- .nv.info._Z17matmul_row_kernelPfS_S_i --------------------------
	.section	.nv.info._Z17matmul_row_kernelPfS_S_i,"",@"SHT_CUDA_INFO"
	.sectionflags	@""
	.align	4


	//----- nvinfo : EIATTR_CUDA_API_VERSION
	.align		4
        /*0000*/ 	.byte	0x04, 0x37
        /*0002*/ 	.short	(.L_29 - .L_28)
.L_28:
        /*0004*/ 	.word	0x00000082


	//----- nvinfo : EIATTR_KPARAM_INFO
	.align		4
.L_29:
        /*0008*/ 	.byte	0x04, 0x17
        /*000a*/ 	.short	(.L_31 - .L_30)
.L_30:
        /*000c*/ 	.word	0x00000000
        /*0010*/ 	.short	0x0003
        /*0012*/ 	.short	0x0018
        /*0014*/ 	.byte	0x00, 0xf0, 0x11, 0x00


	//----- nvinfo : EIATTR_KPARAM_INFO
	.align		4
.L_31:
        /*0018*/ 	.byte	0x04, 0x17
        /*001a*/ 	.short	(.L_33 - .L_32)
.L_32:
        /*001c*/ 	.word	0x00000000
        /*0020*/ 	.short	0x0002
        /*0022*/ 	.short	0x0010
        /*0024*/ 	.byte	0x00, 0xf5, 0x21, 0x00


	//----- nvinfo : EIATTR_KPARAM_INFO
	.align		4
.L_33:
        /*0028*/ 	.byte	0x04, 0x17
        /*002a*/ 	.short	(.L_35 - .L_34)
.L_34:
        /*002c*/ 	.word	0x00000000
        /*0030*/ 	.short	0x0001
        /*0032*/ 	.short	0x0008
        /*0034*/ 	.byte	0x00, 0xf5, 0x21, 0x00


	//----- nvinfo : EIATTR_KPARAM_INFO
	.align		4
.L_35:
        /*0038*/ 	.byte	0x04, 0x17
        /*003a*/ 	.short	(.L_37 - .L_36)
.L_36:
        /*003c*/ 	.word	0x00000000
        /*0040*/ 	.short	0x0000
        /*0042*/ 	.short	0x0000
        /*0044*/ 	.byte	0x00, 0xf5, 0x21, 0x00


	//----- nvinfo : EIATTR_SPARSE_MMA_MASK
	.align		4
.L_37:
        /*0048*/ 	.byte	0x03, 0x50
        /*004a*/ 	.short	0x0000


	//----- nvinfo : EIATTR_MAXREG_COUNT
	.align		4
        /*004c*/ 	.byte	0x03, 0x1b
        /*004e*/ 	.short	0x00ff


	//----- nvinfo : EIATTR_MERCURY_ISA_VERSION
	.align		4
        /*0050*/ 	.byte	0x03, 0x5f
        /*0052*/ 	.short	0x0101


	//----- nvinfo : EIATTR_VRC_CTA_INIT_COUNT
	.align		4
        /*0054*/ 	.byte	0x02, 0x4a
	.zero		1
	.zero		1


	//----- nvinfo : EIATTR_EXIT_INSTR_OFFSETS
	.align		4
        /*0058*/ 	.byte	0x04, 0x1c
        /*005a*/ 	.short	(.L_39 - .L_38)


	//   ....[0]....
.L_38:
        /*005c*/ 	.word	0x00000080


	//   ....[1]....
        /*0060*/ 	.word	0x00000950


	//----- nvinfo : EIATTR_CBANK_PARAM_SIZE
	.align		4
.L_39:
        /*0064*/ 	.byte	0x03, 0x19
        /*0066*/ 	.short	0x001c


	//----- nvinfo : EIATTR_PARAM_CBANK
	.align		4
        /*0068*/ 	.byte	0x04, 0x0a
        /*006a*/ 	.short	(.L_41 - .L_40)
	.align		4
.L_40:
        /*006c*/ 	.word	index@(.nv.constant0._Z17matmul_row_kernelPfS_S_i)
        /*0070*/ 	.short	0x0380
        /*0072*/ 	.short	0x001c


	//----- nvinfo : EIATTR_SW_WAR
	.align		4
.L_41:
        /*0074*/ 	.byte	0x04, 0x36
        /*0076*/ 	.short	(.L_43 - .L_42)
.L_42:
        /*0078*/ 	.word	0x00000008
.L_43:


//--------------------- .nv.callgraph             --------------------------
	.section	.nv.callgraph,"",@"SHT_CUDA_CALLGRAPH"
	.align	4
	.sectionentsize	8
	.align		4
        /*0000*/ 	.word	0x00000000
	.align		4
        /*0004*/ 	.word	0xffffffff
	.align		4
        /*0008*/ 	.word	0x00000000
	.align		4
        /*000c*/ 	.word	0xfffffffe
	.align		4
        /*0010*/ 	.word	0x00000000
	.align		4
        /*0014*/ 	.word	0xfffffffd
	.align		4
        /*0018*/ 	.word	0x00000000
	.align		4
        /*001c*/ 	.word	0xfffffffc


//--------------------- .text._Z20matmul_column_kernelPfS_S_i --------------------------
	.section	.text._Z20matmul_column_kernelPfS_S_i,"ax",@progbits
	.align	128
        .global         _Z20matmul_column_kernelPfS_S_i
        .type           _Z20matmul_column_kernelPfS_S_i,@function
        .size           _Z20matmul_column_kernelPfS_S_i,(.L_x_12 - _Z20matmul_column_kernelPfS_S_i)
        .other          _Z20matmul_column_kernelPfS_S_i,@"STO_CUDA_ENTRY STV_DEFAULT"
_Z20matmul_column_kernelPfS_S_i:
.text._Z20matmul_column_kernelPfS_S_i:
[----:B------:R-:W-:Y:S01]  /*0000*/  LDC R1, c[0x0][0x37c] ;  /* 0x0000df00ff017b82 */ /* 0x000fe20000000800 */
[----:B------:R-:W0:Y:S07]  /*0010*/  S2R R0, SR_TID.X ;  /* 0x0000000000007919 */ /* 0x000e2e0000002100 */
[----:B------:R-:W0:Y:S08]  /*0020*/  S2UR UR4, SR_CTAID.X ;  /* 0x00000000000479c3 */ /* 0x000e300000002500 */
[----:B------:R-:W0:Y:S08]  /*0030*/  LDC R3, c[0x0][0x360] ;  /* 0x0000d800ff037b82 */ /* 0x000e300000000800 */
[----:B------:R-:W1:Y:S01]  /*0040*/  LDC R5, c[0x0][0x398] ;  /* 0x0000e600ff057b82 */ /* 0x000e620000000800 */
[----:B0-----:R-:W-:Y:S01]  /*0050*/  IMAD R0, R3, UR4, R0 ;  /* 0x0000000403007c24 */ /* 0x001fe2000f8e0200 */
[----:B-1----:R-:W-:-:S04]  /*0060*/  ISETP.GE.AND P0, PT, R5, 0x1, PT ;  /* 0x000000010500780c */ /* 0x002fc80003f06270 */
[----:B------:R-:W-:-:S13]  /*0070*/  ISETP.GE.OR P0, PT, R0, R5, !P0 ;  /* 0x000000050000720c */ /* 0x000fda0004706670 */
[----:B------:R-:W-:Y:S05]  /*0080*/  @P0 EXIT ;  /* 0x000000000000094d */ /* 0x000fea0003800000 */
[C---:B------:R-:W-:Y:S01]  /*0090*/  LOP3.LUT R2, R5.reuse, 0x7, RZ, 0xc0, !PT ;  /* 0x0000000705027812 */ /* 0x040fe200078ec0ff */
[----:B------:R-:W0:Y:S01]  /*00a0*/  LDCU.64 UR4, c[0x0][0x358] ;  /* 0x00006b00ff0477ac */ /* 0x000e220008000a00 */
[----:B------:R-:W-:Y:S02]  /*00b0*/  IADD3 R3, PT, PT, R5, -0x1, RZ ;  /* 0xffffffff05037810 */ /* 0x000fe40007ffe0ff */
[----:B------:R-:W-:Y:S02]  /*00c0*/  IADD3 R4, PT, PT, R2, -0x1, RZ ;  /* 0xffffffff02047810 */ /* 0x000fe40007ffe0ff */
[----:B------:R-:W-:Y:S02]  /*00d0*/  ISETP.GE.U32.AND P0, PT, R3, 0x7, PT ;  /* 0x000000070300780c */ /* 0x000fe40003f06070 */
[----:B------:R-:W-:Y:S02]  /*00e0*/  ISETP.GE.U32.AND P1, PT, R4, 0x3, PT ;  /* 0x000000030400780c */ /* 0x000fe40003f26070 */
[----:B------:R-:W-:-:S02]  /*00f0*/  LOP3.LUT R3, R5, 0x7ffffff8, RZ, 0xc0, !PT ;  /* 0x7ffffff805037812 */ /* 0x000fc400078ec0ff */
[----:B------:R-:W-:Y:S01]  /*0100*/  LOP3.LUT R4, R5, 0x3, RZ, 0xc0, !PT ;  /* 0x0000000305047812 */ /* 0x000fe200078ec0ff */
[----:B------:R-:W-:Y:S01]  /*0110*/  HFMA2 R5, -RZ, RZ, 0, 0 ;  /* 0x00000000ff057431 */ /* 0x000fe200000001ff */
[----:B------:R-:W-:-:S07]  /*0120*/  IADD3 R6, PT, PT, -R3, RZ, RZ ;  /* 0x000000ff03067210 */ /* 0x000fce0007ffe1ff */
.L_x_4:
[----:B-1----:R-:W1:Y:S01]  /*0130*/  LDC R7, c[0x0][0x398] ;  /* 0x0000e600ff077b82 */ /* 0x002e620000000800 */
[----:B------:R-:W-:Y:S02]  /*0140*/  MOV R20, RZ ;  /* 0x000000ff00147202 */ /* 0x000fe40000000f00 */
[----:B------:R-:W-:Y:S01]  /*0150*/  MOV R8, RZ ;  /* 0x000000ff00087202 */ /* 0x000fe20000000f00 */
[C---:B-1----:R-:W-:Y:S01]  /*0160*/  IMAD R9, R5.reuse, R7, RZ ;  /* 0x0000000705097224 */ /* 0x042fe200078e02ff */
[----:B------:R-:W-:-:S04]  /*0170*/  IADD3 R5, PT, PT, R5, 0x1, RZ ;  /* 0x0000000105057810 */ /* 0x000fc80007ffe0ff */
[----:B------:R-:W-:Y:S01]  /*0180*/  ISETP.NE.AND P2, PT, R5, R7, PT ;  /* 0x000000070500720c */ /* 0x000fe20003f45270 */
[----:B------:R-:W-:-:S12]  /*0190*/  @!P0 BRA `(.L_x_0) ;  /* 0x0000000000b48947 */ /* 0x000fd80003800000 */
[----:B------:R-:W-:Y:S02]  /*01a0*/  MOV R20, RZ ;  /* 0x000000ff00147202 */ /* 0x000fe40000000f00 */
[----:B------:R-:W-:Y:S02]  /*01b0*/  MOV R23, R9 ;  /* 0x0000000900177202 */ /* 0x000fe40000000f00 */
[----:B------:R-:W-:Y:S02]  /*01c0*/  MOV R22, R0 ;  /* 0x0000000000167202 */ /* 0x000fe40000000f00 */
[----:B------:R-:W-:-:S07]  /*01d0*/  MOV R24, R6 ;  /* 0x0000000600187202 */ /* 0x000fce0000000f00 */
.L_x_1:
[----:B------:R-:W1:Y:S08]  /*01e0*/  LDC.64 R18, c[0x0][0x388] ;  /* 0x0000e200ff127b82 */ /* 0x000e700000000a00 */
[----:B------:R-:W2:Y:S01]  /*01f0*/  LDC.64 R10, c[0x0][0x380] ;  /* 0x0000e000ff0a7b82 */ /* 0x000ea20000000a00 */
[----:B-1----:R-:W-:-:S05]  /*0200*/  IMAD.WIDE R18, R22, 0x4, R18 ;  /* 0x0000000416127825 */ /* 0x002fca00078e0212 */
[----:B0-----:R0:W3:Y:S01]  /*0210*/  LDG.E R29, desc[UR4][R18.64] ;  /* 0x00000004121d7981 */ /* 0x0010e2000c1e1900 */
[----:B--2---:R-:W-:-:S04]  /*0220*/  IMAD.WIDE.U32 R10, R23, 0x4, R10 ;  /* 0x00000004170a7825 */ /* 0x004fc800078e000a */
[C---:B------:R-:W-:Y:S01]  /*0230*/  IMAD.WIDE.U32 R26, R7.reuse, 0x4, R18 ;  /* 0x00000004071a7825 */ /* 0x040fe200078e0012 */
[----:B------:R-:W3:Y:S04]  /*0240*/  LDG.E R25, desc[UR4][R10.64] ;  /* 0x000000040a197981 */ /* 0x000ee8000c1e1900 */
[----:B------:R-:W2:Y:S04]  /*0250*/  LDG.E R21, desc[UR4][R10.64+0x4] ;  /* 0x000004040a157981 */ /* 0x000ea8000c1e1900 */
[----:B------:R-:W2:Y:S01]  /*0260*/  LDG.E R28, desc[UR4][R26.64] ;  /* 0x000000041a1c7981 */ /* 0x000ea2000c1e1900 */
[----:B------:R-:W-:-:S03]  /*0270*/  IMAD.WIDE.U32 R16, R7, 0x4, R26 ;  /* 0x0000000407107825 */ /* 0x000fc600078e001a */
[----:B------:R-:W4:Y:S01]  /*0280*/  LDG.E R8, desc[UR4][R10.64+0x8] ;  /* 0x000008040a087981 */ /* 0x000f22000c1e1900 */
[----:B------:R-:W-:-:S03]  /*0290*/  IMAD.WIDE.U32 R14, R7, 0x4, R16 ;  /* 0x00000004070e7825 */ /* 0x000fc600078e0010 */
[----:B------:R-:W4:Y:S01]  /*02a0*/  LDG.E R17, desc[UR4][R16.64] ;  /* 0x0000000410117981 */ /* 0x000f22000c1e1900 */
[----:B------:R-:W-:-:S04]  /*02b0*/  IMAD.WIDE.U32 R12, R7, 0x4, R14 ;  /* 0x00000004070c7825 */ /* 0x000fc800078e000e */
[----:B0-----:R-:W-:Y:S01]  /*02c0*/  IMAD.WIDE.U32 R18, R7, 0x4, R12 ;  /* 0x0000000407127825 */ /* 0x001fe200078e000c */
[----:B------:R0:W5:Y:S04]  /*02d0*/  LDG.E R16, desc[UR4][R14.64] ;  /* 0x000000040e107981 */ /* 0x000168000c1e1900 */
[----:B------:R-:W5:Y:S04]  /*02e0*/  LDG.E R12, desc[UR4][R12.64] ;  /* 0x000000040c0c7981 */ /* 0x000f68000c1e1900 */
[----:B------:R-:W5:Y:S01]  /*02f0*/  LDG.E R13, desc[UR4][R10.64+0x18] ;  /* 0x000018040a0d7981 */ /* 0x000f62000c1e1900 */
[----:B---3--:R-:W-:-:S03]  /*0300*/  FFMA R20, R25, R29, R20 ;  /* 0x0000001d19147223 */ /* 0x008fc60000000014 */
[----:B------:R-:W5:Y:S04]  /*0310*/  LDG.E R25, desc[UR4][R10.64+0xc] ;  /* 0x00000c040a197981 */ /* 0x000f68000c1e1900 */
[----:B------:R-:W3:Y:S01]  /*0320*/  LDG.E R29, desc[UR4][R10.64+0x10] ;  /* 0x000010040a1d7981 */ /* 0x000ee2000c1e1900 */
[----:B--2---:R-:W-:Y:S01]  /*0330*/  FFMA R27, R21, R28, R20 ;  /* 0x0000001c151b7223 */ /* 0x004fe20000000014 */
[C---:B------:R-:W-:Y:S02]  /*0340*/  IMAD.WIDE.U32 R20, R7.reuse, 0x4, R18 ;  /* 0x0000000407147825 */ /* 0x040fe400078e0012 */
[----:B------:R-:W2:Y:S04]  /*0350*/  LDG.E R28, desc[UR4][R10.64+0x14] ;  /* 0x000014040a1c7981 */ /* 0x000ea8000c1e1900 */
[----:B------:R-:W2:Y:S01]  /*0360*/  LDG.E R19, desc[UR4][R18.64] ;  /* 0x0000000412137981 */ /* 0x000ea2000c1e1900 */
[----:B0-----:R-:W-:-:S03]  /*0370*/  IMAD.WIDE.U32 R14, R7, 0x4, R20 ;  /* 0x00000004070e7825 */ /* 0x001fc600078e0014 */
[----:B------:R-:W2:Y:S04]  /*0380*/  LDG.E R26, desc[UR4][R20.64] ;  /* 0x00000004141a7981 */ /* 0x000ea8000c1e1900 */
[----:B------:R-:W2:Y:S04]  /*0390*/  LDG.E R14, desc[UR4][R14.64] ;  /* 0x000000040e0e7981 */ /* 0x000ea8000c1e1900 */
[----:B------:R-:W2:Y:S01]  /*03a0*/  LDG.E R20, desc[UR4][R10.64+0x1c] ;  /* 0x00001c040a147981 */ /* 0x000ea2000c1e1900 */
[----:B----4-:R-:W-:Y:S01]  /*03b0*/  FFMA R8, R8, R17, R27 ;  /* 0x0000001108087223 */ /* 0x010fe2000000001b */
[----:B------:R-:W-:-:S04]  /*03c0*/  IADD3 R24, PT, PT, R24, 0x8, RZ ;  /* 0x0000000818187810 */ /* 0x000fc80007ffe0ff */
[----:B------:R-:W-:Y:S02]  /*03d0*/  ISETP.NE.AND P3, PT, R24, RZ, PT ;  /* 0x000000ff1800720c */ /* 0x000fe40003f65270 */
[----:B------:R-:W-:Y:S02]  /*03e0*/  IADD3 R23, PT, PT, R23, 0x8, RZ ;  /* 0x0000000817177810 */ /* 0x000fe40007ffe0ff */
[----:B------:R-:W-:Y:S01]  /*03f0*/  LEA R22, R7, R22, 0x3 ;  /* 0x0000001607167211 */ /* 0x000fe200078e18ff */
[----:B-----5:R-:W-:-:S04]  /*0400*/  FFMA R8, R25, R16, R8 ;  /* 0x0000001019087223 */ /* 0x020fc80000000008 */
[----:B---3--:R-:W-:-:S04]  /*0410*/  FFMA R29, R29, R12, R8 ;  /* 0x0000000c1d1d7223 */ /* 0x008fc80000000008 */
[----:B--2---:R-:W-:-:S04]  /*0420*/  FFMA R28, R28, R19, R29 ;  /* 0x000000131c1c7223 */ /* 0x004fc8000000001d */
[----:B------:R-:W-:-:S04]  /*0430*/  FFMA R13, R13, R26, R28 ;  /* 0x0000001a0d0d7223 */ /* 0x000fc8000000001c */
[----:B------:R-:W-:Y:S01]  /*0440*/  FFMA R20, R20, R14, R13 ;  /* 0x0000000e14147223 */ /* 0x000fe2000000000d */
[----:B------:R-:W-:Y:S06]  /*0450*/  @P3 BRA `(.L_x_1) ;  /* 0xfffffffc00603947 */ /* 0x000fec000383ffff */
[----:B------:R-:W-:-:S07]  /*0460*/  MOV R8, R3 ;  /* 0x0000000300087202 */ /* 0x000fce0000000f00 */
.L_x_0:
[----:B------:R-:W-:-:S13]  /*0470*/  ISETP.NE.AND P3, PT, R2, RZ, PT ;  /* 0x000000ff0200720c */ /* 0x000fda0003f65270 */
[----:B------:R-:W-:Y:S05]  /*0480*/  @!P3 BRA `(.L_x_2) ;  /* 0x0000000000f0b947 */ /* 0x000fea0003800000 */
[----:B------:R-:W-:Y:S01]  /*0490*/  ISETP.NE.AND P3, PT, R4, RZ, PT ;  /* 0x000000ff0400720c */ /* 0x000fe20003f65270 */
[----:B------:R-:W-:-:S12]  /*04a0*/  @!P1 BRA `(.L_x_3) ;  /* 0x00000000006c9947 */ /* 0x000fd80003800000 */
[----:B------:R-:W1:Y:S01]  /*04b0*/  LDC.64 R12, c[0x0][0x388] ;  /* 0x0000e200ff0c7b82 */ /* 0x000e620000000a00 */
[----:B------:R-:W-:Y:S01]  /*04c0*/  IMAD R19, R8, R7, R0 ;  /* 0x0000000708137224 */ /* 0x000fe200078e0200 */
[CC--:B------:R-:W-:Y:S02]  /*04d0*/  IADD3 R15, PT, PT, R9.reuse, R8.reuse, RZ ;  /* 0x00000008090f7210 */ /* 0x0c0fe40007ffe0ff */
[----:B------:R-:W-:-:S04]  /*04e0*/  IADD3 R18, P4, PT, R9, R8, RZ ;  /* 0x0000000809127210 */ /* 0x000fc80007f9e0ff */
[----:B------:R-:W2:Y:S08]  /*04f0*/  LDC.64 R16, c[0x0][0x380] ;  /* 0x0000e000ff107b82 */ /* 0x000eb00000000a00 */
[----:B------:R-:W3:Y:S01]  /*0500*/  LDC.64 R10, c[0x0][0x380] ;  /* 0x0000e000ff0a7b82 */ /* 0x000ee20000000a00 */
[----:B-1----:R-:W-:Y:S01]  /*0510*/  IMAD.WIDE R12, R19, 0x4, R12 ;  /* 0x00000004130c7825 */ /* 0x002fe200078e020c */
[----:B------:R-:W-:-:S03]  /*0520*/  IADD3.X R19, PT, PT, RZ, RZ, RZ, P4, !PT ;  /* 0x000000ffff137210 */ /* 0x000fc600027fe4ff */
[----:B--2---:R-:W-:-:S04]  /*0530*/  IMAD.WIDE.U32 R16, R15, 0x4, R16 ;  /* 0x000000040f107825 */ /* 0x004fc800078e0010 */
[----:B------:R-:W-:Y:S02]  /*0540*/  IMAD.WIDE.U32 R14, R7, 0x4, R12 ;  /* 0x00000004070e7825 */ /* 0x000fe400078e000c */
[----:B0-----:R-:W2:Y:S01]  /*0550*/  LDG.E R17, desc[UR4][R16.64] ;  /* 0x0000000410117981 */ /* 0x001ea2000c1e1900 */
[----:B---3--:R-:W-:-:S03]  /*0560*/  LEA R10, P4, R18, R10, 0x2 ;  /* 0x0000000a120a7211 */ /* 0x008fc600078810ff */
[----:B------:R-:W2:Y:S01]  /*0570*/  LDG.E R12, desc[UR4][R12.64] ;  /* 0x000000040c0c7981 */ /* 0x000ea2000c1e1900 */
[----:B------:R-:W-:Y:S01]  /*0580*/  LEA.HI.X R11, R18, R11, R19, 0x2, P4 ;  /* 0x0000000b120b7211 */ /* 0x000fe200020f1413 */
[C---:B------:R-:W-:Y:S02]  /*0590*/  IMAD.WIDE.U32 R18, R7.reuse, 0x4, R14 ;  /* 0x0000000407127825 */ /* 0x040fe400078e000e */
[----:B------:R-:W3:Y:S04]  /*05a0*/  LDG.E R14, desc[UR4][R14.64] ;  /* 0x000000040e0e7981 */ /* 0x000ee8000c1e1900 */
[----:B------:R-:W3:Y:S01]  /*05b0*/  LDG.E R24, desc[UR4][R10.64+0x4] ;  /* 0x000004040a187981 */ /* 0x000ee2000c1e1900 */
[----:B------:R-:W-:-:S03]  /*05c0*/  IMAD.WIDE.U32 R22, R7, 0x4, R18 ;  /* 0x0000000407167825 */ /* 0x000fc600078e0012 */
[----:B------:R-:W4:Y:S04]  /*05d0*/  LDG.E R18, desc[UR4][R18.64] ;  /* 0x0000000412127981 */ /* 0x000f28000c1e1900 */
[----:B------:R-:W4:Y:S04]  /*05e0*/  LDG.E R26, desc[UR4][R10.64+0x8] ;  /* 0x000008040a1a7981 */ /* 0x000f28000c1e1900 */
[----:B------:R-:W5:Y:S04]  /*05f0*/  LDG.E R22, desc[UR4][R22.64] ;  /* 0x0000000416167981 */ /* 0x000f68000c1e1900 */
[----:B------:R-:W5:Y:S01]  /*0600*/  LDG.E R28, desc[UR4][R10.64+0xc] ;  /* 0x00000c040a1c7981 */ /* 0x000f62000c1e1900 */
[----:B------:R-:W-:Y:S01]  /*0610*/  IADD3 R8, PT, PT, R8, 0x4, RZ ;  /* 0x0000000408087810 */ /* 0x000fe20007ffe0ff */
[----:B--2---:R-:W-:-:S04]  /*0620*/  FFMA R17, R17, R12, R20 ;  /* 0x0000000c11117223 */ /* 0x004fc80000000014 */
[----:B---3--:R-:W-:-:S04]  /*0630*/  FFMA R17, R24, R14, R17 ;  /* 0x0000000e18117223 */ /* 0x008fc80000000011 */
[----:B----4-:R-:W-:-:S04]  /*0640*/  FFMA R17, R26, R18, R17 ;  /* 0x000000121a117223 */ /* 0x010fc80000000011 */
[----:B-----5:R-:W-:-:S07]  /*0650*/  FFMA R20, R28, R22, R17 ;  /* 0x000000161c147223 */ /* 0x020fce0000000011 */
.L_x_3:
[----:B------:R-:W-:Y:S05]  /*0660*/  @!P3 BRA `(.L_x_2) ;  /* 0x000000000078b947 */ /* 0x000fea0003800000 */
[----:B------:R-:W-:Y:S01]  /*0670*/  ISETP.NE.AND P4, PT, R4, 0x1, PT ;  /* 0x000000010400780c */ /* 0x000fe20003f85270 */
[----:B------:R-:W1:Y:S01]  /*0680*/  LDC.64 R16, c[0x0][0x380] ;  /* 0x0000e000ff107b82 */ /* 0x000e620000000a00 */
[----:B------:R-:W-:-:S07]  /*0690*/  LOP3.LUT P3, RZ, R7, 0x1, RZ, 0xc0, !PT ;  /* 0x0000000107ff7812 */ /* 0x000fce000786c0ff */
[----:B------:R-:W2:Y:S04]  /*06a0*/  LDC.64 R18, c[0x0][0x388] ;  /* 0x0000e200ff127b82 */ /* 0x000ea80000000a00 */
[CC--:B------:R-:W-:Y:S02]  /*06b0*/  @P4 IADD3 R23, PT, PT, R9.reuse, R8.reuse, RZ ;  /* 0x0000000809174210 */ /* 0x0c0fe40007ffe0ff */
[----:B------:R-:W-:Y:S02]  /*06c0*/  @P4 IADD3 R21, P5, PT, R9, R8, RZ ;  /* 0x0000000809154210 */ /* 0x000fe40007fbe0ff */
[----:B------:R-:W3:Y:S02]  /*06d0*/  @P4 LDC.64 R10, c[0x0][0x380] ;  /* 0x0000e000ff0a4b82 */ /* 0x000ee40000000a00 */
[----:B------:R-:W-:-:S06]  /*06e0*/  @P4 IADD3.X R22, PT, PT, RZ, RZ, RZ, P5, !PT ;  /* 0x000000ffff164210 */ /* 0x000fcc0002ffe4ff */
[----:B------:R-:W4:Y:S01]  /*06f0*/  LDC.64 R12, c[0x0][0x380] ;  /* 0x0000e000ff0c7b82 */ /* 0x000f220000000a00 */
[----:B-1----:R-:W-:-:S04]  /*0700*/  @P4 IMAD.WIDE.U32 R16, R23, 0x4, R16 ;  /* 0x0000000417104825 */ /* 0x002fc800078e0010 */
[C---:B------:R-:W-:Y:S01]  /*0710*/  @P4 IMAD R23, R8.reuse, R7, R0 ;  /* 0x0000000708174224 */ /* 0x040fe200078e0200 */
[----:B------:R-:W-:Y:S01]  /*0720*/  @P4 IADD3 R8, PT, PT, R8, 0x2, RZ ;  /* 0x0000000208084810 */ /* 0x000fe20007ffe0ff */
[----:B0-----:R-:W5:Y:S01]  /*0730*/  @P4 LDG.E R17, desc[UR4][R16.64] ;  /* 0x0000000410114981 */ /* 0x001f62000c1e1900 */
[----:B------:R-:W0:Y:S01]  /*0740*/  LDC.64 R14, c[0x0][0x388] ;  /* 0x0000e200ff0e7b82 */ /* 0x000e220000000a00 */
[----:B--2---:R-:W-:Y:S01]  /*0750*/  @P4 IMAD.WIDE R18, R23, 0x4, R18 ;  /* 0x0000000417124825 */ /* 0x004fe200078e0212 */
[----:B---3--:R-:W-:-:S03]  /*0760*/  @P4 LEA R10, P5, R21, R10, 0x2 ;  /* 0x0000000a150a4211 */ /* 0x008fc600078a10ff */
[----:B------:R-:W-:Y:S01]  /*0770*/  @P3 IMAD R25, R8, R7, R0 ;  /* 0x0000000708193224 */ /* 0x000fe200078e0200 */
[----:B------:R-:W-:Y:S01]  /*0780*/  @P4 LEA.HI.X R11, R21, R11, R22, 0x2, P5 ;  /* 0x0000000b150b4211 */ /* 0x000fe200028f1416 */
[----:B------:R-:W-:Y:S01]  /*0790*/  @P4 IMAD.WIDE.U32 R22, R7, 0x4, R18 ;  /* 0x0000000407164825 */ /* 0x000fe200078e0012 */
[----:B------:R-:W-:Y:S02]  /*07a0*/  @P3 IADD3 R21, PT, PT, R9, R8, RZ ;  /* 0x0000000809153210 */ /* 0x000fe40007ffe0ff */
[----:B------:R-:W5:Y:S03]  /*07b0*/  @P4 LDG.E R8, desc[UR4][R18.64] ;  /* 0x0000000412084981 */ /* 0x000f66000c1e1900 */
[----:B----4-:R-:W-:Y:S01]  /*07c0*/  @P3 IMAD.WIDE.U32 R12, R21, 0x4, R12 ;  /* 0x00000004150c3825 */ /* 0x010fe200078e000c */
[----:B------:R-:W2:Y:S03]  /*07d0*/  @P4 LDG.E R11, desc[UR4][R10.64+0x4] ;  /* 0x000004040a0b4981 */ /* 0x000ea6000c1e1900 */
[----:B0-----:R-:W-:Y:S01]  /*07e0*/  @P3 IMAD.WIDE R14, R25, 0x4, R14 ;  /* 0x00000004190e3825 */ /* 0x001fe200078e020e */
[----:B------:R-:W2:Y:S04]  /*07f0*/  @P4 LDG.E R22, desc[UR4][R22.64] ;  /* 0x0000000416164981 */ /* 0x000ea8000c1e1900 */
[----:B------:R-:W3:Y:S04]  /*0800*/  @P3 LDG.E R13, desc[UR4][R12.64] ;  /* 0x000000040c0d3981 */ /* 0x000ee8000c1e1900 */
[----:B------:R-:W3:Y:S01]  /*0810*/  @P3 LDG.E R14, desc[UR4][R14.64] ;  /* 0x000000040e0e3981 */ /* 0x000ee2000c1e1900 */
[----:B-----5:R-:W-:-:S04]  /*0820*/  @P4 FFMA R8, R17, R8, R20 ;  /* 0x0000000811084223 */ /* 0x020fc80000000014 */
[----:B--2---:R-:W-:-:S04]  /*0830*/  @P4 FFMA R20, R11, R22, R8 ;  /* 0x000000160b144223 */ /* 0x004fc80000000008 */
[----:B---3--:R-:W-:-:S07]  /*0840*/  @P3 FFMA R20, R13, R14, R20 ;  /* 0x0000000e0d143223 */ /* 0x008fce0000000014 */
.L_x_2:
[----:B------:R-:W1:Y:S01]  /*0850*/  LDC.64 R10, c[0x0][0x390] ;  /* 0x0000e400ff0a7b82 */ /* 0x000e620000000a00 */
[----:B------:R-:W-:-:S05]  /*0860*/  IADD3 R9, PT, PT, R0, R9, RZ ;  /* 0x0000000900097210 */ /* 0x000fca0007ffe0ff */
[----:B-1----:R-:W-:-:S05]  /*0870*/  IMAD.WIDE R8, R9, 0x4, R10 ;  /* 0x0000000409087825 */ /* 0x002fca00078e020a */
[----:B0-----:R1:W-:Y:S01]  /*0880*/  STG.E desc[UR4][R8.64], R20 ;  /* 0x0000001408007986 */ /* 0x0013e2000c101904 */
[----:B------:R-:W-:Y:S05]  /*0890*/  @P2 BRA `(.L_x_4) ;  /* 0xfffffff800242947 */ /* 0x000fea000383ffff */
[----:B------:R-:W-:Y:S05]  /*08a0*/  EXIT ;  /* 0x000000000000794d */ /* 0x000fea0003800000 */
.L_x_5:
[----:B------:R-:W-:-:S00]  /*08b0*/  BRA `(.L_x_5) ;  /* 0xfffffffc00fc7947 */ /* 0x000fc0000383ffff */
[----:B------:R-:W-:-:S00]  /*08c0*/  NOP ;  /* 0x0000000000007918 */ /* 0x000fc00000000000 */
        /* <DEDUP_REMOVED lines=11> */
.L_x_12:


//--------------------- .text._Z17matmul_row_kernelPfS_S_i --------------------------
	.section	.text._Z17matmul_row_kernelPfS_S_i,"ax",@progbits
	.align	128
        .global         _Z17matmul_row_kernelPfS_S_i
        .type           _Z17matmul_row_kernelPfS_S_i,@function
        .size           _Z17matmul_row_kernelPfS_S_i,(.L_x_13 - _Z17matmul_row_kernelPfS_S_i)
        .other          _Z17matmul_row_kernelPfS_S_i,@"STO_CUDA_ENTRY STV_DEFAULT"
_Z17matmul_row_kernelPfS_S_i:
.text._Z17matmul_row_kernelPfS_S_i:
        /* <DEDUP_REMOVED lines=9> */
[C---:B------:R-:W-:Y:S01]  /*0090*/  IADD3 R0, PT, PT, R5.reuse, -0x1, RZ ;  /* 0xffffffff05007810 */ /* 0x040fe20007ffe0ff */
[----:B------:R-:W-:Y:S01]  /*00a0*/  IMAD R2, R2, R5, RZ ;  /* 0x0000000502027224 */ /* 0x000fe200078e02ff */
[C---:B------:R-:W-:Y:S01]  /*00b0*/  LOP3.LUT R3, R5.reuse, 0x7, RZ, 0xc0, !PT ;  /* 0x0000000705037812 */ /* 0x040fe200078ec0ff */
[----:B------:R-:W0:Y:S01]  /*00c0*/  LDCU.64 UR4, c[0x0][0x358] ;  /* 0x00006b00ff0477ac */ /* 0x000e220008000a00 */
[----:B------:R-:W-:Y:S02]  /*00d0*/  ISETP.GE.U32.AND P0, PT, R0, 0x7, PT ;  /* 0x000000070000780c */ /* 0x000fe40003f06070 */
[----:B------:R-:W-:Y:S01]  /*00e0*/  LOP3.LUT R0, R5, 0x7ffffff8, RZ, 0xc0, !PT ;  /* 0x7ffffff805007812 */ /* 0x000fe200078ec0ff */
[----:B------:R-:W-:-:S03]  /*00f0*/  HFMA2 R5, -RZ, RZ, 0, 0 ;  /* 0x00000000ff057431 */ /* 0x000fc600000001ff */
[----:B------:R-:W-:-:S07]  /*0100*/  IADD3 R4, PT, PT, -R0, RZ, RZ ;  /* 0x000000ff00047210 */ /* 0x000fce0007ffe1ff */
.L_x_10:
[----:B-1----:R-:W-:Y:S02]  /*0110*/  MOV R16, RZ ;  /* 0x000000ff00107202 */ /* 0x002fe40000000f00 */
[----:B------:R-:W-:Y:S01]  /*0120*/  MOV R6, RZ ;  /* 0x000000ff00067202 */ /* 0x000fe20000000f00 */
[----:B------:R-:W-:Y:S06]  /*0130*/  @!P0 BRA `(.L_x_6) ;  /* 0x0000000000f08947 */ /* 0x000fec0003800000 */
[----:B------:R-:W1:Y:S01]  /*0140*/  LDC R8, c[0x0][0x398] ;  /* 0x0000e600ff087b82 */ /* 0x000e620000000800 */
[----:B------:R-:W-:Y:S02]  /*0150*/  MOV R16, RZ ;  /* 0x000000ff00107202 */ /* 0x000fe40000000f00 */
[----:B------:R-:W-:Y:S02]  /*0160*/  MOV R9, R2 ;  /* 0x0000000200097202 */ /* 0x000fe40000000f00 */
[-C--:B------:R-:W-:Y:S02]  /*0170*/  MOV R7, R5.reuse ;  /* 0x0000000500077202 */ /* 0x080fe40000000f00 */
[----:B------:R-:W-:Y:S02]  /*0180*/  MOV R10, R4 ;  /* 0x00000004000a7202 */ /* 0x000fe40000000f00 */
[----:B-1----:R-:W-:Y:S01]  /*0190*/  IADD3 R11, PT, PT, R5, R8, RZ ;  /* 0x00000008050b7210 */ /* 0x002fe20007ffe0ff */
[C-C-:B------:R-:W-:Y:S01]  /*01a0*/  IMAD R25, R8.reuse, 0x3, R5.reuse ;  /* 0x0000000308197824 */ /* 0x140fe200078e0205 */
[CC--:B------:R-:W-:Y:S01]  /*01b0*/  LEA R6, R8.reuse, R5.reuse, 0x1 ;  /* 0x0000000508067211 */ /* 0x0c0fe200078e08ff */
[C-C-:B------:R-:W-:Y:S01]  /*01c0*/  IMAD R29, R8.reuse, 0x5, R5.reuse ;  /* 0x00000005081d7824 */ /* 0x140fe200078e0205 */
[C---:B------:R-:W-:Y:S01]  /*01d0*/  LEA R27, R8.reuse, R5, 0x2 ;  /* 0x00000005081b7211 */ /* 0x040fe200078e10ff */
[----:B------:R-:W-:-:S02]  /*01e0*/  IMAD R24, R8, 0x6, R5 ;  /* 0x0000000608187824 */ /* 0x000fc400078e0205 */
[----:B------:R-:W-:-:S07]  /*01f0*/  IMAD R26, R8, 0x7, R5 ;  /* 0x00000007081a7824 */ /* 0x000fce00078e0205 */
.L_x_7:
[----:B------:R-:W1:Y:S08]  /*0200*/  LDC.64 R14, c[0x0][0x388] ;  /* 0x0000e200ff0e7b82 */ /* 0x000e700000000a00 */
[----:B------:R-:W2:Y:S01]  /*0210*/  LDC.64 R12, c[0x0][0x380] ;  /* 0x0000e000ff0c7b82 */ /* 0x000ea20000000a00 */
[----:B-1----:R-:W-:-:S06]  /*0220*/  IMAD.WIDE.U32 R18, R7, 0x4, R14 ;  /* 0x0000000407127825 */ /* 0x002fcc00078e000e */
[----:B0-----:R-:W3:Y:S01]  /*0230*/  LDG.E R18, desc[UR4][R18.64] ;  /* 0x0000000412127981 */ /* 0x001ee2000c1e1900 */
[----:B--2---:R-:W-:-:S05]  /*0240*/  IMAD.WIDE R12, R9, 0x4, R12 ;  /* 0x00000004090c7825 */ /* 0x004fca00078e020c */
[----:B------:R-:W3:Y:S01]  /*0250*/  LDG.E R17, desc[UR4][R12.64] ;  /* 0x000000040c117981 */ /* 0x000ee2000c1e1900 */
[----:B------:R-:W-:-:S03]  /*0260*/  IMAD.WIDE.U32 R22, R11, 0x4, R14 ;  /* 0x000000040b167825 */ /* 0x000fc600078e000e */
[----:B------:R-:W2:Y:S01]  /*0270*/  LDG.E R19, desc[UR4][R12.64+0x8] ;  /* 0x000008040c137981 */ /* 0x000ea2000c1e1900 */
[----:B------:R-:W-:-:S03]  /*0280*/  IMAD.WIDE.U32 R20, R6, 0x4, R14 ;  /* 0x0000000406147825 */ /* 0x000fc600078e000e */
[----:B------:R-:W4:Y:S04]  /*0290*/  LDG.E R22, desc[UR4][R22.64] ;  /* 0x0000000416167981 */ /* 0x000f28000c1e1900 */
[----:B------:R-:W2:Y:S04]  /*02a0*/  LDG.E R20, desc[UR4][R20.64] ;  /* 0x0000000414147981 */ /* 0x000ea8000c1e1900 */
[----:B------:R-:W5:Y:S01]  /*02b0*/  LDG.E R23, desc[UR4][R12.64+0x10] ;  /* 0x000010040c177981 */ /* 0x000f62000c1e1900 */
[----:B---3--:R-:W-:-:S03]  /*02c0*/  FFMA R17, R17, R18, R16 ;  /* 0x0000001211117223 */ /* 0x008fc60000000010 */
[----:B------:R-:W4:Y:S02]  /*02d0*/  LDG.E R16, desc[UR4][R12.64+0x4] ;  /* 0x000004040c107981 */ /* 0x000f24000c1e1900 */
[----:B----4-:R-:W-:Y:S01]  /*02e0*/  FFMA R28, R16, R22, R17 ;  /* 0x00000016101c7223 */ /* 0x010fe20000000011 */
[----:B------:R-:W-:-:S04]  /*02f0*/  IMAD.WIDE.U32 R16, R25, 0x4, R14 ;  /* 0x0000000419107825 */ /* 0x000fc800078e000e */
[----:B--2---:R-:W-:Y:S01]  /*0300*/  FFMA R28, R19, R20, R28 ;  /* 0x00000014131c7223 */ /* 0x004fe2000000001c */
[--C-:B------:R-:W-:Y:S01]  /*0310*/  IMAD.WIDE.U32 R18, R27, 0x4, R14.reuse ;  /* 0x000000041b127825 */ /* 0x100fe200078e000e */
[----:B------:R-:W2:Y:S05]  /*0320*/  LDG.E R16, desc[UR4][R16.64] ;  /* 0x0000000410107981 */ /* 0x000eaa000c1e1900 */
[----:B------:R-:W5:Y:S04]  /*0330*/  LDG.E R18, desc[UR4][R18.64] ;  /* 0x0000000412127981 */ /* 0x000f68000c1e1900 */
[----:B------:R-:W2:Y:S01]  /*0340*/  LDG.E R17, desc[UR4][R12.64+0xc] ;  /* 0x00000c040c117981 */ /* 0x000ea2000c1e1900 */
[----:B------:R-:W-:-:S03]  /*0350*/  IMAD.WIDE.U32 R20, R29, 0x4, R14 ;  /* 0x000000041d147825 */ /* 0x000fc600078e000e */
[----:B------:R-:W3:Y:S04]  /*0360*/  LDG.E R19, desc[UR4][R12.64+0x1c] ;  /* 0x00001c040c137981 */ /* 0x000ee8000c1e1900 */
[----:B------:R-:W4:Y:S01]  /*0370*/  LDG.E R20, desc[UR4][R20.64] ;  /* 0x0000000414147981 */ /* 0x000f22000c1e1900 */
[----:B--2---:R-:W-:-:S03]  /*0380*/  FFMA R28, R17, R16, R28 ;  /* 0x00000010111c7223 */ /* 0x004fc6000000001c */
[----:B------:R-:W4:Y:S01]  /*0390*/  LDG.E R17, desc[UR4][R12.64+0x14] ;  /* 0x000014040c117981 */ /* 0x000f22000c1e1900 */
[----:B-----5:R-:W-:Y:S01]  /*03a0*/  FFMA R28, R23, R18, R28 ;  /* 0x00000012171c7223 */ /* 0x020fe2000000001c */
[--C-:B------:R-:W-:Y:S02]  /*03b0*/  IMAD.WIDE.U32 R22, R24, 0x4, R14.reuse ;  /* 0x0000000418167825 */ /* 0x100fe400078e000e */
[----:B------:R-:W2:Y:S02]  /*03c0*/  LDG.E R16, desc[UR4][R12.64+0x18] ;  /* 0x000018040c107981 */ /* 0x000ea4000c1e1900 */
[----:B------:R-:W-:Y:S02]  /*03d0*/  IMAD.WIDE.U32 R14, R26, 0x4, R14 ;  /* 0x000000041a0e7825 */ /* 0x000fe400078e000e */
[----:B------:R-:W2:Y:S04]  /*03e0*/  LDG.E R22, desc[UR4][R22.64] ;  /* 0x0000000416167981 */ /* 0x000ea8000c1e1900 */
[----:B------:R-:W3:Y:S01]  /*03f0*/  LDG.E R14, desc[UR4][R14.64] ;  /* 0x000000040e0e7981 */ /* 0x000ee2000c1e1900 */
[----:B------:R-:W-:-:S04]  /*0400*/  IADD3 R10, PT, PT, R10, 0x8, RZ ;  /* 0x000000080a0a7810 */ /* 0x000fc80007ffe0ff */
[----:B------:R-:W-:Y:S01]  /*0410*/  ISETP.NE.AND P1, PT, R10, RZ, PT ;  /* 0x000000ff0a00720c */ /* 0x000fe20003f25270 */
[C---:B------:R-:W-:Y:S01]  /*0420*/  IMAD R27, R8.reuse, 0x8, R27 ;  /* 0x00000008081b7824 */ /* 0x040fe200078e021b */
[C---:B------:R-:W-:Y:S02]  /*0430*/  LEA R11, R8.reuse, R11, 0x3 ;  /* 0x0000000b080b7211 */ /* 0x040fe400078e18ff */
[C---:B------:R-:W-:Y:S02]  /*0440*/  LEA R6, R8.reuse, R6, 0x3 ;  /* 0x0000000608067211 */ /* 0x040fe400078e18ff */
[C---:B------:R-:W-:Y:S02]  /*0450*/  LEA R25, R8.reuse, R25, 0x3 ;  /* 0x0000001908197211 */ /* 0x040fe400078e18ff */
[C---:B------:R-:W-:Y:S02]  /*0460*/  LEA R29, R8.reuse, R29, 0x3 ;  /* 0x0000001d081d7211 */ /* 0x040fe400078e18ff */
[----:B------:R-:W-:-:S02]  /*0470*/  LEA R24, R8, R24, 0x3 ;  /* 0x0000001808187211 */ /* 0x000fc400078e18ff */
[C---:B------:R-:W-:Y:S02]  /*0480*/  LEA R26, R8.reuse, R26, 0x3 ;  /* 0x0000001a081a7211 */ /* 0x040fe400078e18ff */
[----:B------:R-:W-:Y:S02]  /*0490*/  LEA R7, R8, R7, 0x3 ;  /* 0x0000000708077211 */ /* 0x000fe400078e18ff */
[----:B------:R-:W-:Y:S01]  /*04a0*/  IADD3 R9, PT, PT, R9, 0x8, RZ ;  /* 0x0000000809097810 */ /* 0x000fe20007ffe0ff */
[----:B----4-:R-:W-:-:S04]  /*04b0*/  FFMA R17, R17, R20, R28 ;  /* 0x0000001411117223 */ /* 0x010fc8000000001c */
[----:B--2---:R-:W-:-:S04]  /*04c0*/  FFMA R16, R16, R22, R17 ;  /* 0x0000001610107223 */ /* 0x004fc80000000011 */
[----:B---3--:R-:W-:Y:S01]  /*04d0*/  FFMA R16, R19, R14, R16 ;  /* 0x0000000e13107223 */ /* 0x008fe20000000010 */
[----:B------:R-:W-:Y:S06]  /*04e0*/  @P1 BRA `(.L_x_7) ;  /* 0xfffffffc00441947 */ /* 0x000fec000383ffff */
[----:B------:R-:W-:-:S07]  /*04f0*/  MOV R6, R0 ;  /* 0x0000000000067202 */ /* 0x000fce0000000f00 */
.L_x_6:
[----:B------:R-:W-:-:S13]  /*0500*/  ISETP.NE.AND P1, PT, R3, RZ, PT ;  /* 0x000000ff0300720c */ /* 0x000fda0003f25270 */
[----:B------:R-:W-:Y:S05]  /*0510*/  @!P1 BRA `(.L_x_8) ;  /* 0x0000000000ec9947 */ /* 0x000fea0003800000 */
[----:B------:R-:W1:Y:S01]  /*0520*/  LDC R7, c[0x0][0x398] ;  /* 0x0000e600ff077b82 */ /* 0x000e620000000800 */
[----:B------:R-:W-:-:S04]  /*0530*/  IADD3 R8, PT, PT, R3, -0x1, RZ ;  /* 0xffffffff03087810 */ /* 0x000fc80007ffe0ff */
[----:B------:R-:W-:Y:S02]  /*0540*/  ISETP.GE.U32.AND P1, PT, R8, 0x3, PT ;  /* 0x000000030800780c */ /* 0x000fe40003f26070 */
[----:B-1----:R-:W-:-:S11]  /*0550*/  LOP3.LUT P2, R20, R7, 0x3, RZ, 0xc0, !PT ;  /* 0x0000000307147812 */ /* 0x002fd6000784c0ff */
[----:B------:R-:W-:Y:S05]  /*0560*/  @!P1 BRA `(.L_x_9) ;  /* 0x0000000000689947 */ /* 0x000fea0003800000 */
[----:B------:R-:W1:Y:S01]  /*0570*/  LDC R22, c[0x0][0x398] ;  /* 0x0000e600ff167b82 */ /* 0x000e620000000800 */
[----:B------:R-:W-:-:S07]  /*0580*/  IADD3 R13, PT, PT, R2, R6, RZ ;  /* 0x00000006020d7210 */ /* 0x000fce0007ffe0ff */
[----:B------:R-:W2:Y:S08]  /*0590*/  LDC.64 R10, c[0x0][0x388] ;  /* 0x0000e200ff0a7b82 */ /* 0x000eb00000000a00 */
[----:B------:R-:W3:Y:S01]  /*05a0*/  LDC.64 R8, c[0x0][0x380] ;  /* 0x0000e000ff087b82 */ /* 0x000ee20000000a00 */
[----:B-1----:R-:W-:-:S04]  /*05b0*/  IMAD R19, R6, R22, R5 ;  /* 0x0000001606137224 */ /* 0x002fc800078e0205 */
[C---:B------:R-:W-:Y:S02]  /*05c0*/  IMAD.IADD R15, R19.reuse, 0x1, R22 ;  /* 0x00000001130f7824 */ /* 0x040fe400078e0216 */
[----:B--2---:R-:W-:-:S03]  /*05d0*/  IMAD.WIDE.U32 R18, R19, 0x4, R10 ;  /* 0x0000000413127825 */ /* 0x004fc600078e000a */
[----:B------:R-:W-:-:S03]  /*05e0*/  IADD3 R21, PT, PT, R15, R22, RZ ;  /* 0x000000160f157210 */ /* 0x000fc60007ffe0ff */
[----:B0-----:R-:W2:Y:S01]  /*05f0*/  LDG.E R19, desc[UR4][R18.64] ;  /* 0x0000000412137981 */ /* 0x001ea2000c1e1900 */
[----:B---3--:R-:W-:-:S04]  /*0600*/  IMAD.WIDE R8, R13, 0x4, R8 ;  /* 0x000000040d087825 */ /* 0x008fc800078e0208 */
[--C-:B------:R-:W-:Y:S01]  /*0610*/  IMAD.WIDE.U32 R12, R15, 0x4, R10.reuse ;  /* 0x000000040f0c7825 */ /* 0x100fe200078e000a */
[----:B------:R-:W2:Y:S03]  /*0620*/  LDG.E R17, desc[UR4][R8.64] ;  /* 0x0000000408117981 */ /* 0x000ea6000c1e1900 */
[C-C-:B------:R-:W-:Y:S01]  /*0630*/  IMAD.WIDE.U32 R14, R21.reuse, 0x4, R10.reuse ;  /* 0x00000004150e7825 */ /* 0x140fe200078e000a */
[----:B------:R-:W-:Y:S01]  /*0640*/  IADD3 R21, PT, PT, R21, R22, RZ ;  /* 0x0000001615157210 */ /* 0x000fe20007ffe0ff */
        /* <DEDUP_REMOVED lines=12> */
.L_x_9:
[----:B------:R-:W-:Y:S05]  /*0710*/  @!P2 BRA `(.L_x_8) ;  /* 0x00000000006ca947 */ /* 0x000fea0003800000 */
[----:B------:R-:W1:Y:S01]  /*0720*/  LDC.64 R18, c[0x0][0x388] ;  /* 0x0000e200ff127b82 */ /* 0x000e620000000a00 */
[----:B------:R-:W-:Y:S02]  /*0730*/  ISETP.NE.AND P1, PT, R20, 0x1, PT ;  /* 0x000000011400780c */ /* 0x000fe40003f25270 */
[----:B------:R-:W-:-:S04]  /*0740*/  LOP3.LUT R12, R7, 0x1, RZ, 0xc0, !PT ;  /* 0x00000001070c7812 */ /* 0x000fc800078ec0ff */
[----:B------:R-:W-:Y:S01]  /*0750*/  ISETP.NE.U32.AND P2, PT, R12, 0x1, PT ;  /* 0x000000010c00780c */ /* 0x000fe20003f45070 */
[----:B------:R-:W2:Y:S06]  /*0760*/  LDC.64 R14, c[0x0][0x380] ;  /* 0x0000e000ff0e7b82 */ /* 0x000eac0000000a00 */
[----:B------:R-:W-:Y:S01]  /*0770*/  @P1 IMAD R12, R6, R7, R5 ;  /* 0x00000007060c1224 */ /* 0x000fe200078e0205 */
[----:B------:R-:W-:Y:S01]  /*0780*/  @P1 IADD3 R17, PT, PT, R2, R6, RZ ;  /* 0x0000000602111210 */ /* 0x000fe20007ffe0ff */
[----:B------:R-:W3:Y:S01]  /*0790*/  LDC.64 R8, c[0x0][0x380] ;  /* 0x0000e000ff087b82 */ /* 0x000ee20000000a00 */
[----:B------:R-:W-:-:S02]  /*07a0*/  @P1 IADD3 R6, PT, PT, R6, 0x2, RZ ;  /* 0x0000000206061810 */ /* 0x000fc40007ffe0ff */
[----:B------:R-:W-:-:S03]  /*07b0*/  @P1 IADD3 R21, PT, PT, R12, R7, RZ ;  /* 0x000000070c151210 */ /* 0x000fc60007ffe0ff */
[----:B------:R-:W-:Y:S02]  /*07c0*/  @!P2 IMAD R7, R6, R7, R5 ;  /* 0x000000070607a224 */ /* 0x000fe400078e0205 */
[----:B------:R-:W4:Y:S01]  /*07d0*/  LDC.64 R10, c[0x0][0x388] ;  /* 0x0000e200ff0a7b82 */ /* 0x000f220000000a00 */
[----:B-1----:R-:W-:-:S04]  /*07e0*/  @P1 IMAD.WIDE.U32 R12, R12, 0x4, R18 ;  /* 0x000000040c0c1825 */ /* 0x002fc800078e0012 */
[----:B------:R-:W-:Y:S02]  /*07f0*/  @P1 IMAD.WIDE.U32 R18, R21, 0x4, R18 ;  /* 0x0000000415121825 */ /* 0x000fe400078e0012 */
[----:B0-----:R-:W5:Y:S02]  /*0800*/  @P1 LDG.E R12, desc[UR4][R12.64] ;  /* 0x000000040c0c1981 */ /* 0x001f64000c1e1900 */
[----:B--2---:R-:W-:Y:S01]  /*0810*/  @P1 IMAD.WIDE R14, R17, 0x4, R14 ;  /* 0x00000004110e1825 */ /* 0x004fe200078e020e */
[----:B------:R-:W-:Y:S01]  /*0820*/  @!P2 IADD3 R17, PT, PT, R2, R6, RZ ;  /* 0x000000060211a210 */ /* 0x000fe20007ffe0ff */
[----:B------:R-:W2:Y:S04]  /*0830*/  @P1 LDG.E R18, desc[UR4][R18.64] ;  /* 0x0000000412121981 */ /* 0x000ea8000c1e1900 */
[----:B------:R-:W5:Y:S01]  /*0840*/  @P1 LDG.E R21, desc[UR4][R14.64] ;  /* 0x000000040e151981 */ /* 0x000f62000c1e1900 */
[----:B---3--:R-:W-:-:S03]  /*0850*/  @!P2 IMAD.WIDE R8, R17, 0x4, R8 ;  /* 0x000000041108a825 */ /* 0x008fc600078e0208 */
[----:B------:R-:W2:Y:S04]  /*0860*/  @P1 LDG.E R6, desc[UR4][R14.64+0x4] ;  /* 0x000004040e061981 */ /* 0x000ea8000c1e1900 */
[----:B------:R-:W3:Y:S01]  /*0870*/  @!P2 LDG.E R9, desc[UR4][R8.64] ;  /* 0x000000040809a981 */ /* 0x000ee2000c1e1900 */
[----:B----4-:R-:W-:-:S06]  /*0880*/  @!P2 IMAD.WIDE.U32 R10, R7, 0x4, R10 ;  /* 0x00000004070aa825 */ /* 0x010fcc00078e000a */
[----:B------:R-:W3:Y:S01]  /*0890*/  @!P2 LDG.E R10, desc[UR4][R10.64] ;  /* 0x000000040a0aa981 */ /* 0x000ee2000c1e1900 */
[----:B-----5:R-:W-:-:S04]  /*08a0*/  @P1 FFMA R21, R21, R12, R16 ;  /* 0x0000000c15151223 */ /* 0x020fc80000000010 */
[----:B--2---:R-:W-:-:S04]  /*08b0*/  @P1 FFMA R16, R6, R18, R21 ;  /* 0x0000001206101223 */ /* 0x004fc80000000015 */
[----:B---3--:R-:W-:-:S07]  /*08c0*/  @!P2 FFMA R16, R9, R10, R16 ;  /* 0x0000000a0910a223 */ /* 0x008fce0000000010 */
.L_x_8:
[----:B------:R-:W1:Y:S01]  /*08d0*/  LDCU UR6, c[0x0][0x398] ;  /* 0x00007300ff0677ac */ /* 0x000e620008000800 */
[----:B------:R-:W2:Y:S01]  /*08e0*/  LDC.64 R6, c[0x0][0x390] ;  /* 0x0000e400ff067b82 */ /* 0x000ea20000000a00 */
[----:B------:R-:W-:Y:S02]  /*08f0*/  IADD3 R9, PT, PT, R2, R5, RZ ;  /* 0x0000000502097210 */ /* 0x000fe40007ffe0ff */
[----:B------:R-:W-:-:S04]  /*0900*/  IADD3 R5, PT, PT, R5, 0x1, RZ ;  /* 0x0000000105057810 */ /* 0x000fc80007ffe0ff */
[----:B-1----:R-:W-:Y:S01]  /*0910*/  ISETP.NE.AND P1, PT, R5, UR6, PT ;  /* 0x0000000605007c0c */ /* 0x002fe2000bf25270 */
[----:B--2---:R-:W-:-:S05]  /*0920*/  IMAD.WIDE R6, R9, 0x4, R6 ;  /* 0x0000000409067825 */ /* 0x004fca00078e0206 */
[----:B0-----:R1:W-:Y:S07]  /*0930*/  STG.E desc[UR4][R6.64], R16 ;  /* 0x0000001006007986 */ /* 0x0013ee000c101904 */
[----:B------:R-:W-:Y:S05]  /*0940*/  @P1 BRA `(.L_x_10) ;  /* 0xfffffff400f01947 */ /* 0x000fea000383ffff */
[----:B------:R-:W-:Y:S05]  /*0950*/  EXIT ;  /* 0x000000000000794d */ /* 0x000fea0003800000 */
.L_x_11:
        /* <DEDUP_REMOVED lines=10> */
.L_x_13:


//--------------------- .nv.shared.reserved.0     --------------------------
	.section	.nv.shared.reserved.0,"aw",@nobits
	.weak		__nv_reservedSMEM_offset_0_alias
	.size		__nv_reservedSMEM_offset_0_alias, 0, 64
	.other		__nv_reservedSMEM_offset_0_alias,@"STO_CUDA_RESERVED_SHARED STV_DEFAULT"
__nv_reservedSMEM_offset_0_alias:
	.zero		0
	.zero		64


//--------------------- .nv.constant0._Z20matmul_column_kernelPfS_S_i --------------------------
	.section	.nv.constant0._Z20matmul_column_kernelPfS_S_i,"a",@progbits
	.sectionflags	@""
	.align	4
.nv.constant0._Z20matmul_column_kernelPfS_S_i:
	.zero		924


//--------------------- .nv.constant0._Z17matmul_row_kernelPfS_S_i --------------------------
	.section	.nv.constant0._Z17matmul_row_kernelPfS_S_i,"a",@progbits
	.sectionflags	@""
	.align	4
.nv.constant0._Z17matmul_row_kernelPfS_S_i:
	.zero		924


//--------------------- SYMBOLS --------------------------

	.type		.nv.reservedSmem.offset0,@object
	.size		.nv.reservedSmem.offset0,0x4
